//
// Generated by NVIDIA NVVM Compiler
//
// Compiler Build ID: CL-36424714
// Cuda compilation tools, release 13.0, V13.0.88
// Based on NVVM 20.0.0
//

.version 9.0
.target sm_100
.address_size 64

	// .globl	_Z8gpu_HeatPfS_i

.visible .entry _Z8gpu_HeatPfS_i(
	.param .u64 .ptr .align 1 _Z8gpu_HeatPfS_i_param_0,
	.param .u64 .ptr .align 1 _Z8gpu_HeatPfS_i_param_1,
	.param .u32 _Z8gpu_HeatPfS_i_param_2
)
{
	.reg .pred 	%p<10>;
	.reg .b32 	%r<51>;
	.reg .b32 	%f<121>;
	.reg .b64 	%rd<68>;

	ld.param.u64 	%rd5, [_Z8gpu_HeatPfS_i_param_0];
	ld.param.u64 	%rd6, [_Z8gpu_HeatPfS_i_param_1];
	ld.param.u32 	%r24, [_Z8gpu_HeatPfS_i_param_2];
	cvta.to.global.u64 	%rd1, %rd6;
	cvta.to.global.u64 	%rd2, %rd5;
	mov.u32 	%r25, %ntid.x;
	mov.u32 	%r26, %ctaid.x;
	mul.lo.s32 	%r1, %r25, %r26;
	setp.lt.s32 	%p1, %r24, 3;
	@%p1 bra 	$L__BB0_13;
	mov.u32 	%r2, %tid.x;
	add.s32 	%r28, %r2, %r1;
	mad.lo.s32 	%r3, %r24, %r28, %r24;
	add.s32 	%r4, %r24, -2;
	add.s32 	%r29, %r24, -3;
	and.b32  	%r5, %r4, 7;
	setp.lt.u32 	%p2, %r29, 7;
	mov.b32 	%r49, 1;
	@%p2 bra 	$L__BB0_5;
	and.b32  	%r31, %r4, -8;
	neg.s32 	%r47, %r31;
	add.s32 	%r33, %r28, 2;
	mad.lo.s32 	%r45, %r24, %r33, 1;
	mul.wide.s32 	%rd7, %r24, 4;
	sub.s64 	%rd8, %rd2, %rd7;
	add.s64 	%rd3, %rd8, 16;
	add.s32 	%r44, %r3, 1;
	mul.wide.u32 	%rd9, %r24, 4;
	sub.s64 	%rd10, %rd9, %rd7;
	add.s64 	%rd11, %rd10, %rd2;
	add.s64 	%rd4, %rd11, 16;
	mov.b32 	%r46, 0;
$L__BB0_3:
	.pragma "nounroll";
	mul.wide.s32 	%rd12, %r45, 4;
	add.s64 	%rd13, %rd2, %rd12;
	mul.wide.s32 	%rd14, %r44, 4;
	add.s64 	%rd15, %rd3, %rd14;
	add.s64 	%rd16, %rd4, %rd14;
	add.s64 	%rd17, %rd1, %rd14;
	ld.global.f32 	%f1, [%rd15+-16];
	ld.global.f32 	%f2, [%rd13];
	add.f32 	%f3, %f1, %f2;
	ld.global.f32 	%f4, [%rd16+-20];
	add.f32 	%f5, %f3, %f4;
	ld.global.f32 	%f6, [%rd16+-12];
	add.f32 	%f7, %f5, %f6;
	mul.f32 	%f8, %f7, 0f3E800000;
	st.global.f32 	[%rd17], %f8;
	ld.global.f32 	%f9, [%rd15+-12];
	ld.global.f32 	%f10, [%rd13+4];
	add.f32 	%f11, %f9, %f10;
	ld.global.f32 	%f12, [%rd16+-16];
	add.f32 	%f13, %f11, %f12;
	ld.global.f32 	%f14, [%rd16+-8];
	add.f32 	%f15, %f13, %f14;
	mul.f32 	%f16, %f15, 0f3E800000;
	st.global.f32 	[%rd17+4], %f16;
	ld.global.f32 	%f17, [%rd15+-8];
	ld.global.f32 	%f18, [%rd13+8];
	add.f32 	%f19, %f17, %f18;
	ld.global.f32 	%f20, [%rd16+-12];
	add.f32 	%f21, %f19, %f20;
	ld.global.f32 	%f22, [%rd16+-4];
	add.f32 	%f23, %f21, %f22;
	mul.f32 	%f24, %f23, 0f3E800000;
	st.global.f32 	[%rd17+8], %f24;
	ld.global.f32 	%f25, [%rd15+-4];
	ld.global.f32 	%f26, [%rd13+12];
	add.f32 	%f27, %f25, %f26;
	ld.global.f32 	%f28, [%rd16+-8];
	add.f32 	%f29, %f27, %f28;
	ld.global.f32 	%f30, [%rd16];
	add.f32 	%f31, %f29, %f30;
	mul.f32 	%f32, %f31, 0f3E800000;
	st.global.f32 	[%rd17+12], %f32;
	ld.global.f32 	%f33, [%rd15];
	ld.global.f32 	%f34, [%rd13+16];
	add.f32 	%f35, %f33, %f34;
	ld.global.f32 	%f36, [%rd16+-4];
	add.f32 	%f37, %f35, %f36;
	ld.global.f32 	%f38, [%rd16+4];
	add.f32 	%f39, %f37, %f38;
	mul.f32 	%f40, %f39, 0f3E800000;
	st.global.f32 	[%rd17+16], %f40;
	ld.global.f32 	%f41, [%rd15+4];
	ld.global.f32 	%f42, [%rd13+20];
	add.f32 	%f43, %f41, %f42;
	ld.global.f32 	%f44, [%rd16];
	add.f32 	%f45, %f43, %f44;
	ld.global.f32 	%f46, [%rd16+8];
	add.f32 	%f47, %f45, %f46;
	mul.f32 	%f48, %f47, 0f3E800000;
	st.global.f32 	[%rd17+20], %f48;
	ld.global.f32 	%f49, [%rd15+8];
	ld.global.f32 	%f50, [%rd13+24];
	add.f32 	%f51, %f49, %f50;
	ld.global.f32 	%f52, [%rd16+4];
	add.f32 	%f53, %f51, %f52;
	ld.global.f32 	%f54, [%rd16+12];
	add.f32 	%f55, %f53, %f54;
	mul.f32 	%f56, %f55, 0f3E800000;
	st.global.f32 	[%rd17+24], %f56;
	ld.global.f32 	%f57, [%rd15+12];
	ld.global.f32 	%f58, [%rd13+28];
	add.f32 	%f59, %f57, %f58;
	ld.global.f32 	%f60, [%rd16+8];
	add.f32 	%f61, %f59, %f60;
	ld.global.f32 	%f62, [%rd16+16];
	add.f32 	%f63, %f61, %f62;
	mul.f32 	%f64, %f63, 0f3E800000;
	st.global.f32 	[%rd17+28], %f64;
	add.s32 	%r47, %r47, 8;
	add.s32 	%r46, %r46, 8;
	add.s32 	%r45, %r45, 8;
	add.s32 	%r44, %r44, 8;
	setp.ne.s32 	%p3, %r47, 0;
	@%p3 bra 	$L__BB0_3;
	add.s32 	%r49, %r46, 1;
$L__BB0_5:
	setp.eq.s32 	%p4, %r5, 0;
	@%p4 bra 	$L__BB0_13;
	and.b32  	%r19, %r4, 3;
	setp.lt.u32 	%p5, %r5, 4;
	@%p5 bra 	$L__BB0_8;
	add.s32 	%r34, %r49, %r3;
	sub.s32 	%r35, %r34, %r24;
	mul.wide.s32 	%rd18, %r35, 4;
	add.s64 	%rd19, %rd2, %rd18;
	ld.global.f32 	%f65, [%rd19];
	add.s32 	%r36, %r34, %r24;
	mul.wide.s32 	%rd20, %r36, 4;
	add.s64 	%rd21, %rd2, %rd20;
	ld.global.f32 	%f66, [%rd21];
	add.f32 	%f67, %f65, %f66;
	cvt.u64.u32 	%rd22, %r24;
	mul.wide.u32 	%rd23, %r24, 4;
	add.s64 	%rd24, %rd19, %rd23;
	ld.global.f32 	%f68, [%rd24+-4];
	add.f32 	%f69, %f67, %f68;
	ld.global.f32 	%f70, [%rd24+4];
	add.f32 	%f71, %f69, %f70;
	mul.wide.s32 	%rd25, %r34, 4;
	add.s64 	%rd26, %rd1, %rd25;
	mul.f32 	%f72, %f71, 0f3E800000;
	st.global.f32 	[%rd26], %f72;
	cvt.s64.s32 	%rd27, %r3;
	cvt.s64.s32 	%rd28, %r49;
	add.s64 	%rd29, %rd28, %rd27;
	sub.s64 	%rd30, %rd29, %rd22;
	shl.b64 	%rd31, %rd30, 2;
	add.s64 	%rd32, %rd2, %rd31;
	ld.global.f32 	%f73, [%rd32+4];
	add.s64 	%rd33, %rd29, %rd22;
	shl.b64 	%rd34, %rd33, 2;
	add.s64 	%rd35, %rd2, %rd34;
	ld.global.f32 	%f74, [%rd35+4];
	add.f32 	%f75, %f73, %f74;
	ld.global.f32 	%f76, [%rd24];
	add.f32 	%f77, %f75, %f76;
	shl.b64 	%rd36, %rd29, 2;
	add.s64 	%rd37, %rd36, %rd2;
	ld.global.f32 	%f78, [%rd37+8];
	add.f32 	%f79, %f77, %f78;
	add.s64 	%rd38, %rd1, %rd36;
	mul.f32 	%f80, %f79, 0f3E800000;
	st.global.f32 	[%rd38+4], %f80;
	ld.global.f32 	%f81, [%rd32+8];
	ld.global.f32 	%f82, [%rd35+8];
	add.f32 	%f83, %f81, %f82;
	ld.global.f32 	%f84, [%rd37+4];
	add.f32 	%f85, %f83, %f84;
	ld.global.f32 	%f86, [%rd37+12];
	add.f32 	%f87, %f85, %f86;
	mul.f32 	%f88, %f87, 0f3E800000;
	st.global.f32 	[%rd38+8], %f88;
	ld.global.f32 	%f89, [%rd32+12];
	ld.global.f32 	%f90, [%rd35+12];
	add.f32 	%f91, %f89, %f90;
	ld.global.f32 	%f92, [%rd37+8];
	add.f32 	%f93, %f91, %f92;
	ld.global.f32 	%f94, [%rd37+16];
	add.f32 	%f95, %f93, %f94;
	mul.f32 	%f96, %f95, 0f3E800000;
	st.global.f32 	[%rd38+12], %f96;
	add.s32 	%r49, %r49, 4;
$L__BB0_8:
	setp.eq.s32 	%p6, %r19, 0;
	@%p6 bra 	$L__BB0_13;
	setp.eq.s32 	%p7, %r19, 1;
	@%p7 bra 	$L__BB0_11;
	add.s32 	%r37, %r49, %r3;
	sub.s32 	%r38, %r37, %r24;
	mul.wide.s32 	%rd39, %r38, 4;
	add.s64 	%rd40, %rd2, %rd39;
	ld.global.f32 	%f97, [%rd40];
	add.s32 	%r39, %r37, %r24;
	mul.wide.s32 	%rd41, %r39, 4;
	add.s64 	%rd42, %rd2, %rd41;
	ld.global.f32 	%f98, [%rd42];
	add.f32 	%f99, %f97, %f98;
	cvt.u64.u32 	%rd43, %r24;
	mul.wide.u32 	%rd44, %r24, 4;
	add.s64 	%rd45, %rd40, %rd44;
	ld.global.f32 	%f100, [%rd45+-4];
	add.f32 	%f101, %f99, %f100;
	ld.global.f32 	%f102, [%rd45+4];
	add.f32 	%f103, %f101, %f102;
	mul.wide.s32 	%rd46, %r37, 4;
	add.s64 	%rd47, %rd1, %rd46;
	mul.f32 	%f104, %f103, 0f3E800000;
	st.global.f32 	[%rd47], %f104;
	cvt.s64.s32 	%rd48, %r3;
	cvt.s64.s32 	%rd49, %r49;
	add.s64 	%rd50, %rd49, %rd48;
	sub.s64 	%rd51, %rd50, %rd43;
	shl.b64 	%rd52, %rd51, 2;
	add.s64 	%rd53, %rd2, %rd52;
	ld.global.f32 	%f105, [%rd53+4];
	add.s64 	%rd54, %rd50, %rd43;
	shl.b64 	%rd55, %rd54, 2;
	add.s64 	%rd56, %rd2, %rd55;
	ld.global.f32 	%f106, [%rd56+4];
	add.f32 	%f107, %f105, %f106;
	ld.global.f32 	%f108, [%rd45];
	add.f32 	%f109, %f107, %f108;
	shl.b64 	%rd57, %rd50, 2;
	add.s64 	%rd58, %rd57, %rd2;
	ld.global.f32 	%f110, [%rd58+8];
	add.f32 	%f111, %f109, %f110;
	add.s64 	%rd59, %rd1, %rd57;
	mul.f32 	%f112, %f111, 0f3E800000;
	st.global.f32 	[%rd59+4], %f112;
	add.s32 	%r49, %r49, 2;
$L__BB0_11:
	and.b32  	%r40, %r24, 1;
	setp.eq.b32 	%p8, %r40, 1;
	not.pred 	%p9, %p8;
	@%p9 bra 	$L__BB0_13;
	add.s32 	%r41, %r49, %r3;
	sub.s32 	%r42, %r41, %r24;
	mul.wide.s32 	%rd60, %r42, 4;
	add.s64 	%rd61, %rd2, %rd60;
	ld.global.f32 	%f113, [%rd61];
	add.s32 	%r43, %r41, %r24;
	mul.wide.s32 	%rd62, %r43, 4;
	add.s64 	%rd63, %rd2, %rd62;
	ld.global.f32 	%f114, [%rd63];
	add.f32 	%f115, %f113, %f114;
	mul.wide.u32 	%rd64, %r24, 4;
	add.s64 	%rd65, %rd61, %rd64;
	ld.global.f32 	%f116, [%rd65+-4];
	add.f32 	%f117, %f115, %f116;
	ld.global.f32 	%f118, [%rd65+4];
	add.f32 	%f119, %f117, %f118;
	mul.wide.s32 	%rd66, %r41, 4;
	add.s64 	%rd67, %rd1, %rd66;
	mul.f32 	%f120, %f119, 0f3E800000;
	st.global.f32 	[%rd67], %f120;
$L__BB0_13:
	ret;

}


// ===== COMPILED SASS (sm_100) =====

	.target	sm_100

	.elftype	@"ET_EXEC"


//--------------------- .note.nv.tkinfo           --------------------------
	.section	.note.nv.tkinfo,"",@"SHT_NOTE"
	.sectionflags	@"SHF_NOTE_NV_TKINFO"
	.tkinfo
        /*0018*/ 	.word	0x00000002
        /*0030*/ 	.string	""
        /*0030*/ 	.string	"ptxas"
        /*0030*/ 	.string	"Cuda compilation tools, release 13.0, V13.0.88"
        /*0030*/ 	.string	"Build cuda_13.0.r13.0/compiler.36424714_0"
        /*0030*/ 	.string	"-arch sm_100 -m 64 "



//--------------------- .note.nv.cuinfo           --------------------------
	.section	.note.nv.cuinfo,"",@"SHT_NOTE"
	.sectionflags	@"SHF_NOTE_NV_CUINFO"
        /*0018*/ 	.short	0x0002
        /*001a*/ 	.short	0x0064
        /*001c*/ 	.short	0x0082
	.zero		2


//--------------------- .nv.info                  --------------------------
	.section	.nv.info,"",@"SHT_CUDA_INFO"
	.align	4


	//----- nvinfo : EIATTR_REGCOUNT
	.align		4
        /*0000*/ 	.byte	0x04, 0x2f
        /*0002*/ 	.short	(.L_1 - .L_0)
	.align		4
.L_0:
        /*0004*/ 	.word	index@(_Z8gpu_HeatPfS_i)
        /*0008*/ 	.word	0x0000001e


	//----- nvinfo : EIATTR_FRAME_SIZE
	.align		4
.L_1:
        /*000c*/ 	.byte	0x04, 0x11
        /*000e*/ 	.short	(.L_3 - .L_2)
	.align		4
.L_2:
        /*0010*/ 	.word	index@(_Z8gpu_HeatPfS_i)
        /*0014*/ 	.word	0x00000000


	//----- nvinfo : EIATTR_MIN_STACK_SIZE
	.align		4
.L_3:
        /*0018*/ 	.byte	0x04, 0x12
        /*001a*/ 	.short	(.L_5 - .L_4)
	.align		4
.L_4:
        /*001c*/ 	.word	index@(_Z8gpu_HeatPfS_i)
        /*0020*/ 	.word	0x00000000
.L_5:


//--------------------- .nv.compat                --------------------------
	.section	.nv.compat,"",@"SHT_CUDA_COMPAT_INFO"
	.align	4
        /*0000*/ 	.byte	0x02, 0x09, 0x00, 0x00, 0x02, 0x02, 0x01, 0x00, 0x02, 0x05, 0x05, 0x00, 0x03, 0x07, 0x01, 0x01
        /*0010*/ 	.byte	0x02, 0x03, 0x00, 0x00, 0x02, 0x06, 0x01, 0x00, 0x04, 0x0b, 0x08, 0x00, 0x09, 0x00, 0x00, 0x00
        /*0020*/ 	.byte	0x00, 0x00, 0x00, 0x00


//--------------------- .nv.info._Z8gpu_HeatPfS_i --------------------------
	.section	.nv.info._Z8gpu_HeatPfS_i,"",@"SHT_CUDA_INFO"
	.sectionflags	@""
	.align	4


	//----- nvinfo : EIATTR_CUDA_API_VERSION
	.align		4
        /*0000*/ 	.byte	0x04, 0x37
        /*0002*/ 	.short	(.L_7 - .L_6)
.L_6:
        /*0004*/ 	.word	0x00000082


	//----- nvinfo : EIATTR_KPARAM_INFO
	.align		4
.L_7:
        /*0008*/ 	.byte	0x04, 0x17
        /*000a*/ 	.short	(.L_9 - .L_8)
.L_8:
        /*000c*/ 	.word	0x00000000
        /*0010*/ 	.short	0x0002
        /*0012*/ 	.short	0x0010
        /*0014*/ 	.byte	0x00, 0xf0, 0x11, 0x00


	//----- nvinfo : EIATTR_KPARAM_INFO
	.align		4
.L_9:
        /*0018*/ 	.byte	0x04, 0x17
        /*001a*/ 	.short	(.L_11 - .L_10)
.L_10:
        /*001c*/ 	.word	0x00000000
        /*0020*/ 	.short	0x0001
        /*0022*/ 	.short	0x0008
        /*0024*/ 	.byte	0x00, 0xf5, 0x21, 0x00


	//----- nvinfo : EIATTR_KPARAM_INFO
	.align		4
.L_11:
        /*0028*/ 	.byte	0x04, 0x17
        /*002a*/ 	.short	(.L_13 - .L_12)
.L_12:
        /*002c*/ 	.word	0x00000000
        /*0030*/ 	.short	0x0000
        /*0032*/ 	.short	0x0000
        /*0034*/ 	.byte	0x00, 0xf5, 0x21, 0x00


	//----- nvinfo : EIATTR_SPARSE_MMA_MASK
	.align		4
.L_13:
        /*0038*/ 	.byte	0x03, 0x50
        /*003a*/ 	.short	0x0000


	//----- nvinfo : EIATTR_MAXREG_COUNT
	.align		4
        /*003c*/ 	.byte	0x03, 0x1b
        /*003e*/ 	.short	0x00ff


	//----- nvinfo : EIATTR_MERCURY_ISA_VERSION
	.align		4
        /*0040*/ 	.byte	0x03, 0x5f
        /*0042*/ 	.short	0x0101


	//----- nvinfo : EIATTR_VRC_CTA_INIT_COUNT
	.align		4
        /*0044*/ 	.byte	0x02, 0x4a
	.zero		1
	.zero		1


	//----- nvinfo : EIATTR_EXIT_INSTR_OFFSETS
	.align		4
        /*0048*/ 	.byte	0x04, 0x1c
        /*004a*/ 	.short	(.L_15 - .L_14)


	//   ....[0]....
.L_14:
        /*004c*/ 	.word	0x00000040


	//   ....[1]....
        /*0050*/ 	.word	0x00000740


	//   ....[2]....
        /*0054*/ 	.word	0x00000b90


	//   ....[3]....
        /*0058*/ 	.word	0x00000ec0


	//   ....[4]....
        /*005c*/ 	.word	0x00000ff0


	//----- nvinfo : EIATTR_CBANK_PARAM_SIZE
	.align		4
.L_15:
        /*0060*/ 	.byte	0x03, 0x19
        /*0062*/ 	.short	0x0014


	//----- nvinfo : EIATTR_PARAM_CBANK
	.align		4
        /*0064*/ 	.byte	0x04, 0x0a
        /*0066*/ 	.short	(.L_17 - .L_16)
	.align		4
.L_16:
        /*0068*/ 	.word	index@(.nv.constant0._Z8gpu_HeatPfS_i)
        /*006c*/ 	.short	0x0380
        /*006e*/ 	.short	0x0014


	//----- nvinfo : EIATTR_SW_WAR
	.align		4
.L_17:
        /*0070*/ 	.byte	0x04, 0x36
        /*0072*/ 	.short	(.L_19 - .L_18)
.L_18:
        /*0074*/ 	.word	0x00000008
.L_19:


//--------------------- .nv.callgraph             --------------------------
	.section	.nv.callgraph,"",@"SHT_CUDA_CALLGRAPH"
	.align	4
	.sectionentsize	8
	.align		4
        /*0000*/ 	.word	0x00000000
	.align		4
        /*0004*/ 	.word	0xffffffff
	.align		4
        /*0008*/ 	.word	0x00000000
	.align		4
        /*000c*/ 	.word	0xfffffffe
	.align		4
        /*0010*/ 	.word	0x00000000
	.align		4
        /*0014*/ 	.word	0xfffffffd
	.align		4
        /*0018*/ 	.word	0x00000000
	.align		4
        /*001c*/ 	.word	0xfffffffc


//--------------------- .text._Z8gpu_HeatPfS_i    --------------------------
	.section	.text._Z8gpu_HeatPfS_i,"ax",@progbits
	.align	128
        .global         _Z8gpu_HeatPfS_i
        .type           _Z8gpu_HeatPfS_i,@function
        .size           _Z8gpu_HeatPfS_i,(.L_x_5 - _Z8gpu_HeatPfS_i)
        .other          _Z8gpu_HeatPfS_i,@"STO_CUDA_ENTRY STV_DEFAULT"
_Z8gpu_HeatPfS_i:
.text._Z8gpu_HeatPfS_i:
[----:B------:R-:W-:Y:S08]  /*0000*/  LDC R1, c[0x0][0x37c] ;  /* 0x0000df00ff017b82 */ /* 0x000ff00000000800 */
[----:B------:R-:W0:Y:S08]  /*0010*/  LDC R0, c[0x0][0x390] ;  /* 0x0000e400ff007b82 */ /* 0x000e300000000800 */
[----:B------:R-:W1:Y:S01]  /*0020*/  S2UR UR5, SR_CTAID.X ;  /* 0x00000000000579c3 */ /* 0x000e620000002500 */
[----:B0-----:R-:W-:-:S13]  /*0030*/  ISETP.GE.AND P0, PT, R0, 0x3, PT ;  /* 0x000000030000780c */ /* 0x001fda0003f06270 */
[----:B-1----:R-:W-:Y:S05]  /*0040*/  @!P0 EXIT ;  /* 0x000000000000894d */ /* 0x002fea0003800000 */
[----:B------:R-:W0:Y:S01]  /*0050*/  S2R R7, SR_TID.X ;  /* 0x0000000000077919 */ /* 0x000e220000002100 */
[----:B------:R-:W1:Y:S01]  /*0060*/  LDCU UR4, c[0x0][0x360] ;  /* 0x00006c00ff0477ac */ /* 0x000e620008000800 */
[C---:B------:R-:W-:Y:S02]  /*0070*/  IADD3 R2, PT, PT, R0.reuse, -0x3, RZ ;  /* 0xfffffffd00027810 */ /* 0x040fe40007ffe0ff */
[----:B------:R-:W-:Y:S01]  /*0080*/  IADD3 R3, PT, PT, R0, -0x2, RZ ;  /* 0xfffffffe00037810 */ /* 0x000fe20007ffe0ff */
[----:B------:R-:W2:Y:S01]  /*0090*/  LDCU.64 UR6, c[0x0][0x358] ;  /* 0x00006b00ff0677ac */ /* 0x000ea20008000a00 */
[----:B------:R-:W-:Y:S02]  /*00a0*/  ISETP.GE.U32.AND P0, PT, R2, 0x7, PT ;  /* 0x000000070200780c */ /* 0x000fe40003f06070 */
[----:B------:R-:W-:Y:S01]  /*00b0*/  LOP3.LUT R19, R3, 0x7, RZ, 0xc0, !PT ;  /* 0x0000000703137812 */ /* 0x000fe200078ec0ff */
[----:B-1----:R-:W-:-:S06]  /*00c0*/  UIMAD UR4, UR4, UR5, URZ ;  /* 0x00000005040472a4 */ /* 0x002fcc000f8e02ff */
[----:B0-----:R-:W-:Y:S01]  /*00d0*/  IADD3 R7, PT, PT, R7, UR4, RZ ;  /* 0x0000000407077c10 */ /* 0x001fe2000fffe0ff */
[----:B------:R-:W-:-:S04]  /*00e0*/  UMOV UR4, 0x1 ;  /* 0x0000000100047882 */ /* 0x000fc80000000000 */
[----:B------:R-:W-:Y:S01]  /*00f0*/  IMAD R2, R7, R0, R0 ;  /* 0x0000000007027224 */ /* 0x000fe200078e0200 */
[----:B--2---:R-:W-:Y:S06]  /*0100*/  @!P0 BRA `(.L_x_0) ;  /* 0x0000000400888947 */ /* 0x004fec0003800000 */
[----:B------:R-:W0:Y:S01]  /*0110*/  LDCU.64 UR4, c[0x0][0x380] ;  /* 0x00007000ff0477ac */ /* 0x000e220008000a00 */
[----:B------:R-:W-:Y:S01]  /*0120*/  IMAD.WIDE R4, R0, 0x4, RZ ;  /* 0x0000000400047825 */ /* 0x000fe200078e02ff */
[----:B------:R-:W-:Y:S02]  /*0130*/  IADD3 R9, PT, PT, R7, 0x2, RZ ;  /* 0x0000000207097810 */ /* 0x000fe40007ffe0ff */
[----:B------:R-:W-:Y:S02]  /*0140*/  LOP3.LUT R18, R3, 0xfffffff8, RZ, 0xc0, !PT ;  /* 0xfffffff803127812 */ /* 0x000fe400078ec0ff */
[----:B------:R-:W-:Y:S01]  /*0150*/  IADD3 R17, PT, PT, R2, 0x1, RZ ;  /* 0x0000000102117810 */ /* 0x000fe20007ffe0ff */
[----:B------:R-:W-:Y:S01]  /*0160*/  IMAD.WIDE.U32 R10, R0, 0x4, -R4 ;  /* 0x00000004000a7825 */ /* 0x000fe200078e0804 */
[----:B------:R-:W-:-:S03]  /*0170*/  IADD3 R18, PT, PT, -R18, RZ, RZ ;  /* 0x000000ff12127210 */ /* 0x000fc60007ffe1ff */
[----:B------:R-:W-:Y:S01]  /*0180*/  IMAD R16, R9, R0, 0x1 ;  /* 0x0000000109107424 */ /* 0x000fe200078e0200 */
[----:B0-----:R-:W-:Y:S02]  /*0190*/  IADD3 R4, P0, PT, -R4, UR4, RZ ;  /* 0x0000000404047c10 */ /* 0x001fe4000ff1e1ff */
[----:B------:R-:W-:Y:S01]  /*01a0*/  IADD3 R6, P1, PT, R10, UR4, RZ ;  /* 0x000000040a067c10 */ /* 0x000fe2000ff3e0ff */
[----:B------:R-:W-:Y:S01]  /*01b0*/  UMOV UR4, URZ ;  /* 0x000000ff00047c82 */ /* 0x000fe20008000000 */
[----:B------:R-:W-:Y:S02]  /*01c0*/  IADD3.X R5, PT, PT, ~R5, UR5, RZ, P0, !PT ;  /* 0x0000000505057c10 */ /* 0x000fe400087fe5ff */
[----:B------:R-:W-:-:S09]  /*01d0*/  IADD3.X R7, PT, PT, R11, UR5, RZ, P1, !PT ;  /* 0x000000050b077c10 */ /* 0x000fd20008ffe4ff */
.L_x_1:
[----:B0-----:R-:W0:Y:S01]  /*01e0*/  LDC.64 R10, c[0x0][0x380] ;  /* 0x0000e000ff0a7b82 */ /* 0x001e220000000a00 */
[----:B------:R-:W-:-:S04]  /*01f0*/  IMAD.WIDE R8, R17, 0x4, R4 ;  /* 0x0000000411087825 */ /* 0x000fc800078e0204 */
[----:B------:R-:W-:Y:S01]  /*0200*/  IMAD.WIDE R12, R17, 0x4, R6 ;  /* 0x00000004110c7825 */ /* 0x000fe200078e0206 */
[----:B------:R-:W2:Y:S02]  /*0210*/  LDG.E R20, desc[UR6][R8.64] ;  /* 0x0000000608147981 */ /* 0x000ea4000c1e1900 */
[----:B------:R-:W1:Y:S02]  /*0220*/  LDC.64 R14, c[0x0][0x388] ;  /* 0x0000e200ff0e7b82 */ /* 0x000e640000000a00 */
[----:B------:R-:W3:Y:S04]  /*0230*/  LDG.E R23, desc[UR6][R12.64+-0x4] ;  /* 0xfffffc060c177981 */ /* 0x000ee8000c1e1900 */
[----:B------:R-:W4:Y:S01]  /*0240*/  LDG.E R25, desc[UR6][R12.64+0x4] ;  /* 0x000004060c197981 */ /* 0x000f22000c1e1900 */
[----:B0-----:R-:W-:-:S05]  /*0250*/  IMAD.WIDE R10, R16, 0x4, R10 ;  /* 0x00000004100a7825 */ /* 0x001fca00078e020a */
[----:B------:R-:W2:Y:S01]  /*0260*/  LDG.E R21, desc[UR6][R10.64] ;  /* 0x000000060a157981 */ /* 0x000ea2000c1e1900 */
[----:B-1----:R-:W-:-:S04]  /*0270*/  IMAD.WIDE R14, R17, 0x4, R14 ;  /* 0x00000004110e7825 */ /* 0x002fc800078e020e */
[----:B--2---:R-:W-:-:S04]  /*0280*/  FADD R20, R20, R21 ;  /* 0x0000001514147221 */ /* 0x004fc80000000000 */
[----:B---3--:R-:W-:-:S04]  /*0290*/  FADD R20, R20, R23 ;  /* 0x0000001714147221 */ /* 0x008fc80000000000 */
[----:B----4-:R-:W-:-:S04]  /*02a0*/  FADD R20, R20, R25 ;  /* 0x0000001914147221 */ /* 0x010fc80000000000 */
[----:B------:R-:W-:-:S05]  /*02b0*/  FMUL R21, R20, 0.25 ;  /* 0x3e80000014157820 */ /* 0x000fca0000400000 */
[----:B------:R0:W-:Y:S04]  /*02c0*/  STG.E desc[UR6][R14.64], R21 ;  /* 0x000000150e007986 */ /* 0x0001e8000c101906 */
[----:B------:R-:W2:Y:S04]  /*02d0*/  LDG.E R20, desc[UR6][R8.64+0x4] ;  /* 0x0000040608147981 */ /* 0x000ea8000c1e1900 */
[----:B------:R-:W2:Y:S04]  /*02e0*/  LDG.E R23, desc[UR6][R10.64+0x4] ;  /* 0x000004060a177981 */ /* 0x000ea8000c1e1900 */
[----:B------:R-:W3:Y:S04]  /*02f0*/  LDG.E R25, desc[UR6][R12.64] ;  /* 0x000000060c197981 */ /* 0x000ee8000c1e1900 */
[----:B------:R-:W4:Y:S01]  /*0300*/  LDG.E R27, desc[UR6][R12.64+0x8] ;  /* 0x000008060c1b7981 */ /* 0x000f22000c1e1900 */
[----:B--2---:R-:W-:-:S04]  /*0310*/  FADD R20, R20, R23 ;  /* 0x0000001714147221 */ /* 0x004fc80000000000 */
[----:B---3--:R-:W-:-:S04]  /*0320*/  FADD R20, R20, R25 ;  /* 0x0000001914147221 */ /* 0x008fc80000000000 */
[----:B----4-:R-:W-:-:S04]  /*0330*/  FADD R20, R20, R27 ;  /* 0x0000001b14147221 */ /* 0x010fc80000000000 */
[----:B------:R-:W-:-:S05]  /*0340*/  FMUL R23, R20, 0.25 ;  /* 0x3e80000014177820 */ /* 0x000fca0000400000 */
[----:B------:R1:W-:Y:S04]  /*0350*/  STG.E desc[UR6][R14.64+0x4], R23 ;  /* 0x000004170e007986 */ /* 0x0003e8000c101906 */
[----:B------:R-:W2:Y:S04]  /*0360*/  LDG.E R20, desc[UR6][R8.64+0x8] ;  /* 0x0000080608147981 */ /* 0x000ea8000c1e1900 */
[----:B0-----:R-:W2:Y:S04]  /*0370*/  LDG.E R21, desc[UR6][R10.64+0x8] ;  /* 0x000008060a157981 */ /* 0x001ea8000c1e1900 */
        /* <DEDUP_REMOVED lines=8> */
[----:B-1----:R-:W2:Y:S04]  /*0400*/  LDG.E R23, desc[UR6][R10.64+0xc] ;  /* 0x00000c060a177981 */ /* 0x002ea8000c1e1900 */
        /* <DEDUP_REMOVED lines=38> */
[----:B------:R-:W-:-:S04]  /*0670*/  IADD3 R18, PT, PT, R18, 0x8, RZ ;  /* 0x0000000812127810 */ /* 0x000fc80007ffe0ff */
[----:B------:R-:W-:Y:S01]  /*0680*/  ISETP.NE.AND P0, PT, R18, RZ, PT ;  /* 0x000000ff1200720c */ /* 0x000fe20003f05270 */
[----:B------:R-:W-:Y:S01]  /*0690*/  UIADD3 UR4, UPT, UPT, UR4, 0x8, URZ ;  /* 0x0000000804047890 */ /* 0x000fe2000fffe0ff */
[----:B------:R-:W-:Y:S02]  /*06a0*/  IADD3 R16, PT, PT, R16, 0x8, RZ ;  /* 0x0000000810107810 */ /* 0x000fe40007ffe0ff */
[----:B------:R-:W-:Y:S01]  /*06b0*/  IADD3 R17, PT, PT, R17, 0x8, RZ ;  /* 0x0000000811117810 */ /* 0x000fe20007ffe0ff */
[----:B--2---:R-:W-:-:S04]  /*06c0*/  FADD R20, R20, R23 ;  /* 0x0000001714147221 */ /* 0x004fc80000000000 */
[----:B---3--:R-:W-:-:S04]  /*06d0*/  FADD R20, R20, R25 ;  /* 0x0000001914147221 */ /* 0x008fc80000000000 */
[----:B----4-:R-:W-:-:S04]  /*06e0*/  FADD R20, R20, R27 ;  /* 0x0000001b14147221 */ /* 0x010fc80000000000 */
[----:B------:R-:W-:-:S05]  /*06f0*/  FMUL R23, R20, 0.25 ;  /* 0x3e80000014177820 */ /* 0x000fca0000400000 */
[----:B------:R0:W-:Y:S01]  /*0700*/  STG.E desc[UR6][R14.64+0x1c], R23 ;  /* 0x00001c170e007986 */ /* 0x0001e2000c101906 */
[----:B------:R-:W-:Y:S05]  /*0710*/  @P0 BRA `(.L_x_1) ;  /* 0xfffffff800b00947 */ /* 0x000fea000383ffff */
[----:B------:R-:W-:-:S12]  /*0720*/  UIADD3 UR4, UPT, UPT, UR4, 0x1, URZ ;  /* 0x0000000104047890 */ /* 0x000fd8000fffe0ff */
.L_x_0:
[----:B------:R-:W-:-:S13]  /*0730*/  ISETP.NE.AND P0, PT, R19, RZ, PT ;  /* 0x000000ff1300720c */ /* 0x000fda0003f05270 */
[----:B------:R-:W-:Y:S05]  /*0740*/  @!P0 EXIT ;  /* 0x000000000000894d */ /* 0x000fea0003800000 */
[----:B------:R-:W-:Y:S02]  /*0750*/  ISETP.GE.U32.AND P1, PT, R19, 0x4, PT ;  /* 0x000000041300780c */ /* 0x000fe40003f26070 */
[----:B------:R-:W-:-:S04]  /*0760*/  LOP3.LUT R3, R3, 0x3, RZ, 0xc0, !PT ;  /* 0x0000000303037812 */ /* 0x000fc800078ec0ff */
[----:B------:R-:W-:-:S07]  /*0770*/  ISETP.NE.AND P0, PT, R3, RZ, PT ;  /* 0x000000ff0300720c */ /* 0x000fce0003f05270 */
[----:B------:R-:W-:Y:S06]  /*0780*/  @!P1 BRA `(.L_x_2) ;  /* 0x0000000400009947 */ /* 0x000fec0003800000 */
[----:B------:R-:W1:Y:S01]  /*0790*/  LDC.64 R8, c[0x0][0x380] ;  /* 0x0000e000ff087b82 */ /* 0x000e620000000a00 */
[----:B0-----:R-:W-:Y:S01]  /*07a0*/  IADD3 R15, PT, PT, R2, UR4, RZ ;  /* 0x00000004020f7c10 */ /* 0x001fe2000fffe0ff */
[----:B------:R-:W0:Y:S03]  /*07b0*/  LDCU.128 UR8, c[0x0][0x380] ;  /* 0x00007000ff0877ac */ /* 0x000e260008000c00 */
[CC--:B------:R-:W-:Y:S02]  /*07c0*/  IADD3 R11, PT, PT, R15.reuse, R0.reuse, RZ ;  /* 0x000000000f0b7210 */ /* 0x0c0fe40007ffe0ff */
[----:B------:R-:W-:Y:S01]  /*07d0*/  IADD3 R5, PT, PT, R15, -R0, RZ ;  /* 0x800000000f057210 */ /* 0x000fe20007ffe0ff */
[----:B------:R-:W2:Y:S02]  /*07e0*/  LDC.64 R6, c[0x0][0x388] ;  /* 0x0000e200ff067b82 */ /* 0x000ea40000000a00 */
[----:B-1----:R-:W-:-:S04]  /*07f0*/  IMAD.WIDE R10, R11, 0x4, R8 ;  /* 0x000000040b0a7825 */ /* 0x002fc800078e0208 */
[----:B------:R-:W-:Y:S02]  /*0800*/  IMAD.WIDE R8, R5, 0x4, R8 ;  /* 0x0000000405087825 */ /* 0x000fe400078e0208 */
[----:B------:R-:W3:Y:S02]  /*0810*/  LDG.E R11, desc[UR6][R10.64] ;  /* 0x000000060a0b7981 */ /* 0x000ee4000c1e1900 */
[----:B------:R-:W-:Y:S02]  /*0820*/  IMAD.WIDE.U32 R4, R0, 0x4, R8 ;  /* 0x0000000400047825 */ /* 0x000fe400078e0008 */
[----:B------:R1:W3:Y:S04]  /*0830*/  LDG.E R12, desc[UR6][R8.64] ;  /* 0x00000006080c7981 */ /* 0x0002e8000c1e1900 */
[----:B------:R-:W4:Y:S04]  /*0840*/  LDG.E R13, desc[UR6][R4.64+-0x4] ;  /* 0xfffffc06040d7981 */ /* 0x000f28000c1e1900 */
[----:B------:R-:W5:Y:S01]  /*0850*/  LDG.E R17, desc[UR6][R4.64+0x4] ;  /* 0x0000040604117981 */ /* 0x000f62000c1e1900 */
[----:B------:R-:W-:-:S02]  /*0860*/  USHF.R.S32.HI UR5, URZ, 0x1f, UR4 ;  /* 0x0000001fff057899 */ /* 0x000fc40008011404 */
[----:B------:R-:W-:Y:S01]  /*0870*/  IADD3 R19, P1, PT, R2, UR4, RZ ;  /* 0x0000000402137c10 */ /* 0x000fe2000ff3e0ff */
[----:B--2---:R-:W-:-:S03]  /*0880*/  IMAD.WIDE R14, R15, 0x4, R6 ;  /* 0x000000040f0e7825 */ /* 0x004fc600078e0206 */
[CC--:B-1----:R-:W-:Y:S02]  /*0890*/  IADD3 R9, P2, PT, R19.reuse, -R0.reuse, RZ ;  /* 0x8000000013097210 */ /* 0x0c2fe40007f5e0ff */
[----:B------:R-:W-:Y:S02]  /*08a0*/  LEA.HI.X.SX32 R20, R2, UR5, 0x1, P1 ;  /* 0x0000000502147c11 */ /* 0x000fe400088f0eff */
[----:B------:R-:W-:Y:S02]  /*08b0*/  IADD3 R10, P1, PT, R19, R0, RZ ;  /* 0x00000000130a7210 */ /* 0x000fe40007f3e0ff */
[----:B------:R-:W-:Y:S02]  /*08c0*/  IADD3.X R16, PT, PT, R20, -0x1, RZ, P2, !PT ;  /* 0xffffffff14107810 */ /* 0x000fe400017fe4ff */
[----:B------:R-:W-:Y:S02]  /*08d0*/  IADD3.X R7, PT, PT, RZ, R20, RZ, P1, !PT ;  /* 0x00000014ff077210 */ /* 0x000fe40000ffe4ff */
[----:B0-----:R-:W-:-:S02]  /*08e0*/  LEA R8, P2, R9, UR8, 0x2 ;  /* 0x0000000809087c11 */ /* 0x001fc4000f8410ff */
[C---:B------:R-:W-:Y:S02]  /*08f0*/  LEA R6, P1, R10.reuse, UR8, 0x2 ;  /* 0x000000080a067c11 */ /* 0x040fe4000f8210ff */
[----:B------:R-:W-:Y:S02]  /*0900*/  LEA.HI.X R9, R9, UR9, R16, 0x2, P2 ;  /* 0x0000000909097c11 */ /* 0x000fe400090f1410 */
[C---:B------:R-:W-:Y:S02]  /*0910*/  SHF.L.U32 R18, R19.reuse, 0x2, RZ ;  /* 0x0000000213127819 */ /* 0x040fe400000006ff */
[----:B------:R-:W-:Y:S02]  /*0920*/  LEA.HI.X R7, R10, UR9, R7, 0x2, P1 ;  /* 0x000000090a077c11 */ /* 0x000fe400088f1407 */
[----:B------:R-:W-:Y:S02]  /*0930*/  SHF.L.U64.HI R19, R19, 0x2, R20 ;  /* 0x0000000213137819 */ /* 0x000fe40000010214 */
[----:B------:R-:W-:Y:S01]  /*0940*/  IADD3 R10, P1, PT, R18, UR8, RZ ;  /* 0x00000008120a7c10 */ /* 0x000fe2000ff3e0ff */
[----:B---3--:R-:W-:-:S04]  /*0950*/  FADD R12, R12, R11 ;  /* 0x0000000b0c0c7221 */ /* 0x008fc80000000000 */
[----:B----4-:R-:W-:-:S04]  /*0960*/  FADD R12, R12, R13 ;  /* 0x0000000d0c0c7221 */ /* 0x010fc80000000000 */
[----:B-----5:R-:W-:-:S04]  /*0970*/  FADD R12, R12, R17 ;  /* 0x000000110c0c7221 */ /* 0x020fc80000000000 */
[----:B------:R-:W-:Y:S01]  /*0980*/  FMUL R17, R12, 0.25 ;  /* 0x3e8000000c117820 */ /* 0x000fe20000400000 */
[----:B------:R-:W-:-:S04]  /*0990*/  IADD3.X R11, PT, PT, R19, UR9, RZ, P1, !PT ;  /* 0x00000009130b7c10 */ /* 0x000fc80008ffe4ff */
[----:B------:R0:W-:Y:S04]  /*09a0*/  STG.E desc[UR6][R14.64], R17 ;  /* 0x000000110e007986 */ /* 0x0001e8000c101906 */
[----:B------:R-:W2:Y:S04]  /*09b0*/  LDG.E R12, desc[UR6][R8.64+0x4] ;  /* 0x00000406080c7981 */ /* 0x000ea8000c1e1900 */
[----:B------:R-:W2:Y:S04]  /*09c0*/  LDG.E R13, desc[UR6][R6.64+0x4] ;  /* 0x00000406060d7981 */ /* 0x000ea8000c1e1900 */
[----:B------:R-:W3:Y:S04]  /*09d0*/  LDG.E R5, desc[UR6][R4.64] ;  /* 0x0000000604057981 */ /* 0x000ee8000c1e1900 */
[----:B------:R-:W4:Y:S01]  /*09e0*/  LDG.E R16, desc[UR6][R10.64+0x8] ;  /* 0x000008060a107981 */ /* 0x000f22000c1e1900 */
[----:B--2---:R-:W-:-:S04]  /*09f0*/  FADD R12, R12, R13 ;  /* 0x0000000d0c0c7221 */ /* 0x004fc80000000000 */
[----:B---3--:R-:W-:Y:S01]  /*0a00*/  FADD R13, R12, R5 ;  /* 0x000000050c0d7221 */ /* 0x008fe20000000000 */
[----:B------:R-:W-:-:S03]  /*0a10*/  IADD3 R12, P1, PT, R18, UR10, RZ ;  /* 0x0000000a120c7c10 */ /* 0x000fc6000ff3e0ff */
[----:B----4-:R-:W-:Y:S01]  /*0a20*/  FADD R16, R13, R16 ;  /* 0x000000100d107221 */ /* 0x010fe20000000000 */
[----:B------:R-:W-:-:S03]  /*0a30*/  IADD3.X R13, PT, PT, R19, UR11, RZ, P1, !PT ;  /* 0x0000000b130d7c10 */ /* 0x000fc60008ffe4ff */
[----:B0-----:R-:W-:-:S05]  /*0a40*/  FMUL R15, R16, 0.25 ;  /* 0x3e800000100f7820 */ /* 0x001fca0000400000 */
        /* <DEDUP_REMOVED lines=14> */
[----:B------:R-:W-:Y:S01]  /*0b30*/  UIADD3 UR4, UPT, UPT, UR4, 0x4, URZ ;  /* 0x0000000404047890 */ /* 0x000fe2000fffe0ff */
[----:B--2---:R-:W-:-:S04]  /*0b40*/  FADD R4, R4, R15 ;  /* 0x0000000f04047221 */ /* 0x004fc80000000000 */
[----:B---3--:R-:W-:-:S04]  /*0b50*/  FADD R4, R4, R17 ;  /* 0x0000001104047221 */ /* 0x008fc80000000000 */
[----:B----4-:R-:W-:-:S04]  /*0b60*/  FADD R4, R4, R19 ;  /* 0x0000001304047221 */ /* 0x010fc80000000000 */
[----:B------:R-:W-:-:S05]  /*0b70*/  FMUL R15, R4, 0.25 ;  /* 0x3e800000040f7820 */ /* 0x000fca0000400000 */
[----:B------:R1:W-:Y:S02]  /*0b80*/  STG.E desc[UR6][R12.64+0xc], R15 ;  /* 0x00000c0f0c007986 */ /* 0x0003e4000c101906 */
.L_x_2:
[----:B------:R-:W-:Y:S05]  /*0b90*/  @!P0 EXIT ;  /* 0x000000000000894d */ /* 0x000fea0003800000 */
[----:B------:R-:W-:Y:S02]  /*0ba0*/  ISETP.NE.AND P1, PT, R3, 0x1, PT ;  /* 0x000000010300780c */ /* 0x000fe40003f25270 */
[----:B------:R-:W-:-:S04]  /*0bb0*/  LOP3.LUT R4, R0, 0x1, RZ, 0xc0, !PT ;  /* 0x0000000100047812 */ /* 0x000fc800078ec0ff */
[----:B------:R-:W-:-:S07]  /*0bc0*/  ISETP.NE.U32.AND P0, PT, R4, 0x1, PT ;  /* 0x000000010400780c */ /* 0x000fce0003f05070 */
[----:B------:R-:W-:Y:S06]  /*0bd0*/  @!P1 BRA `(.L_x_3) ;  /* 0x0000000000b89947 */ /* 0x000fec0003800000 */
[----:B-1----:R-:W1:Y:S01]  /*0be0*/  LDC.64 R4, c[0x0][0x380] ;  /* 0x0000e000ff047b82 */ /* 0x002e620000000a00 */
[----:B------:R-:W-:Y:S01]  /*0bf0*/  IADD3 R3, PT, PT, R2, UR4, RZ ;  /* 0x0000000402037c10 */ /* 0x000fe2000fffe0ff */
[----:B------:R-:W2:Y:S03]  /*0c00*/  LDCU.128 UR8, c[0x0][0x380] ;  /* 0x00007000ff0877ac */ /* 0x000ea60008000c00 */
[CC--:B------:R-:W-:Y:S02]  /*0c10*/  IADD3 R9, PT, PT, R3.reuse, -R0.reuse, RZ ;  /* 0x8000000003097210 */ /* 0x0c0fe40007ffe0ff */
[----:B------:R-:W-:Y:S01]  /*0c20*/  IADD3 R11, PT, PT, R3, R0, RZ ;  /* 0x00000000030b7210 */ /* 0x000fe20007ffe0ff */
[----:B------:R-:W3:Y:S02]  /*0c30*/  LDC.64 R6, c[0x0][0x388] ;  /* 0x0000e200ff067b82 */ /* 0x000ee40000000a00 */
[----:B-1----:R-:W-:-:S04]  /*0c40*/  IMAD.WIDE R8, R9, 0x4, R4 ;  /* 0x0000000409087825 */ /* 0x002fc800078e0204 */
[----:B------:R-:W-:-:S04]  /*0c50*/  IMAD.WIDE R10, R11, 0x4, R4 ;  /* 0x000000040b0a7825 */ /* 0x000fc800078e0204 */
[----:B------:R-:W-:Y:S02]  /*0c60*/  IMAD.WIDE.U32 R4, R0, 0x4, R8 ;  /* 0x0000000400047825 */ /* 0x000fe400078e0008 */
[----:B------:R-:W4:Y:S04]  /*0c70*/  LDG.E R11, desc[UR6][R10.64] ;  /* 0x000000060a0b7981 */ /* 0x000f28000c1e1900 */
[----:B------:R1:W4:Y:S04]  /*0c80*/  LDG.E R8, desc[UR6][R8.64] ;  /* 0x0000000608087981 */ /* 0x000328000c1e1900 */
[----:B------:R-:W5:Y:S04]  /*0c90*/  LDG.E R13, desc[UR6][R4.64+-0x4] ;  /* 0xfffffc06040d7981 */ /* 0x000f68000c1e1900 */
[----:B0-----:R-:W5:Y:S01]  /*0ca0*/  LDG.E R15, desc[UR6][R4.64+0x4] ;  /* 0x00000406040f7981 */ /* 0x001f62000c1e1900 */
[----:B------:R-:W-:-:S02]  /*0cb0*/  USHF.R.S32.HI UR5, URZ, 0x1f, UR4 ;  /* 0x0000001fff057899 */ /* 0x000fc40008011404 */
[----:B------:R-:W-:Y:S01]  /*0cc0*/  IADD3 R17, P1, PT, R2, UR4, RZ ;  /* 0x0000000402117c10 */ /* 0x000fe2000ff3e0ff */
[----:B---3--:R-:W-:-:S03]  /*0cd0*/  IMAD.WIDE R6, R3, 0x4, R6 ;  /* 0x0000000403067825 */ /* 0x008fc600078e0206 */
[----:B------:R-:W-:Y:S02]  /*0ce0*/  LEA.HI.X.SX32 R14, R2, UR5, 0x1, P1 ;  /* 0x00000005020e7c11 */ /* 0x000fe400088f0eff */
[----:B-1----:R-:W-:-:S04]  /*0cf0*/  IADD3 R9, P1, PT, R17, R0, RZ ;  /* 0x0000000011097210 */ /* 0x002fc80007f3e0ff */
[----:B------:R-:W-:Y:S01]  /*0d00*/  IADD3.X R18, PT, PT, RZ, R14, RZ, P1, !PT ;  /* 0x0000000eff127210 */ /* 0x000fe20000ffe4ff */
[----:B----4-:R-:W-:Y:S01]  /*0d10*/  FADD R12, R8, R11 ;  /* 0x0000000b080c7221 */ /* 0x010fe20000000000 */
[----:B------:R-:W-:Y:S02]  /*0d20*/  IADD3 R11, P2, PT, R17, -R0, RZ ;  /* 0x80000000110b7210 */ /* 0x000fe40007f5e0ff */
[----:B--2---:R-:W-:Y:S01]  /*0d30*/  LEA R8, P1, R9, UR8, 0x2 ;  /* 0x0000000809087c11 */ /* 0x004fe2000f8210ff */
[----:B-----5:R-:W-:Y:S01]  /*0d40*/  FADD R12, R12, R13 ;  /* 0x0000000d0c0c7221 */ /* 0x020fe20000000000 */
[----:B------:R-:W-:Y:S02]  /*0d50*/  IADD3.X R16, PT, PT, R14, -0x1, RZ, P2, !PT ;  /* 0xffffffff0e107810 */ /* 0x000fe400017fe4ff */
[----:B------:R-:W-:Y:S01]  /*0d60*/  LEA R10, P2, R11, UR8, 0x2 ;  /* 0x000000080b0a7c11 */ /* 0x000fe2000f8410ff */
[----:B------:R-:W-:Y:S01]  /*0d70*/  FADD R12, R12, R15 ;  /* 0x0000000f0c0c7221 */ /* 0x000fe20000000000 */
[----:B------:R-:W-:-:S02]  /*0d80*/  LEA.HI.X R9, R9, UR9, R18, 0x2, P1 ;  /* 0x0000000909097c11 */ /* 0x000fc400088f1412 */
[----:B------:R-:W-:Y:S01]  /*0d90*/  SHF.L.U64.HI R18, R17, 0x2, R14 ;  /* 0x0000000211127819 */ /* 0x000fe2000001020e */
[----:B------:R-:W-:Y:S01]  /*0da0*/  FMUL R3, R12, 0.25 ;  /* 0x3e8000000c037820 */ /* 0x000fe20000400000 */
[----:B------:R-:W-:Y:S02]  /*0db0*/  LEA.HI.X R11, R11, UR9, R16, 0x2, P2 ;  /* 0x000000090b0b7c11 */ /* 0x000fe400090f1410 */
[----:B------:R-:W-:Y:S02]  /*0dc0*/  SHF.L.U32 R17, R17, 0x2, RZ ;  /* 0x0000000211117819 */ /* 0x000fe400000006ff */
[----:B------:R0:W-:Y:S02]  /*0dd0*/  STG.E desc[UR6][R6.64], R3 ;  /* 0x0000000306007986 */ /* 0x0001e4000c101906 */
[----:B------:R-:W-:Y:S02]  /*0de0*/  IADD3 R12, P1, PT, R17, UR8, RZ ;  /* 0x00000008110c7c10 */ /* 0x000fe4000ff3e0ff */
[----:B------:R-:W2:Y:S04]  /*0df0*/  LDG.E R10, desc[UR6][R10.64+0x4] ;  /* 0x000004060a0a7981 */ /* 0x000ea8000c1e1900 */
[----:B------:R-:W2:Y:S01]  /*0e00*/  LDG.E R9, desc[UR6][R8.64+0x4] ;  /* 0x0000040608097981 */ /* 0x000ea2000c1e1900 */
[----:B------:R-:W-:-:S03]  /*0e10*/  IADD3.X R13, PT, PT, R18, UR9, RZ, P1, !PT ;  /* 0x00000009120d7c10 */ /* 0x000fc60008ffe4ff */
[----:B------:R-:W3:Y:S04]  /*0e20*/  LDG.E R5, desc[UR6][R4.64] ;  /* 0x0000000604057981 */ /* 0x000ee8000c1e1900 */
[----:B------:R-:W4:Y:S01]  /*0e30*/  LDG.E R12, desc[UR6][R12.64+0x8] ;  /* 0x000008060c0c7981 */ /* 0x000f22000c1e1900 */
[----:B------:R-:W-:Y:S01]  /*0e40*/  UIADD3 UR4, UPT, UPT, UR4, 0x2, URZ ;  /* 0x0000000204047890 */ /* 0x000fe2000fffe0ff */
[----:B--2---:R-:W-:-:S04]  /*0e50*/  FADD R14, R10, R9 ;  /* 0x000000090a0e7221 */ /* 0x004fc80000000000 */
[----:B---3--:R-:W-:Y:S01]  /*0e60*/  FADD R15, R14, R5 ;  /* 0x000000050e0f7221 */ /* 0x008fe20000000000 */
[----:B------:R-:W-:-:S03]  /*0e70*/  IADD3 R14, P1, PT, R17, UR10, RZ ;  /* 0x0000000a110e7c10 */ /* 0x000fc6000ff3e0ff */
[----:B----4-:R-:W-:Y:S01]  /*0e80*/  FADD R16, R15, R12 ;  /* 0x0000000c0f107221 */ /* 0x010fe20000000000 */
[----:B------:R-:W-:-:S03]  /*0e90*/  IADD3.X R15, PT, PT, R18, UR11, RZ, P1, !PT ;  /* 0x0000000b120f7c10 */ /* 0x000fc60008ffe4ff */
[----:B0-----:R-:W-:-:S05]  /*0ea0*/  FMUL R3, R16, 0.25 ;  /* 0x3e80000010037820 */ /* 0x001fca0000400000 */
[----:B------:R2:W-:Y:S02]  /*0eb0*/  STG.E desc[UR6][R14.64+0x4], R3 ;  /* 0x000004030e007986 */ /* 0x0005e4000c101906 */
.L_x_3:
[----:B------:R-:W-:Y:S05]  /*0ec0*/  @P0 EXIT ;  /* 0x000000000000094d */ /* 0x000fea0003800000 */
[----:B-1----:R-:W1:Y:S01]  /*0ed0*/  LDC.64 R4, c[0x0][0x380] ;  /* 0x0000e000ff047b82 */ /* 0x002e620000000a00 */
[----:B------:R-:W-:-:S04]  /*0ee0*/  IADD3 R11, PT, PT, R2, UR4, RZ ;  /* 0x00000004020b7c10 */ /* 0x000fc8000fffe0ff */
[CC--:B--2---:R-:W-:Y:S02]  /*0ef0*/  IADD3 R3, PT, PT, R11.reuse, -R0.reuse, RZ ;  /* 0x800000000b037210 */ /* 0x0c4fe40007ffe0ff */
[----:B------:R-:W-:Y:S01]  /*0f00*/  IADD3 R7, PT, PT, R11, R0, RZ ;  /* 0x000000000b077210 */ /* 0x000fe20007ffe0ff */
[----:B------:R-:W2:Y:S02]  /*0f10*/  LDC.64 R8, c[0x0][0x388] ;  /* 0x0000e200ff087b82 */ /* 0x000ea40000000a00 */
[----:B-1----:R-:W-:-:S04]  /*0f20*/  IMAD.WIDE R2, R3, 0x4, R4 ;  /* 0x0000000403027825 */ /* 0x002fc800078e0204 */
[----:B------:R-:W-:-:S04]  /*0f30*/  IMAD.WIDE R4, R7, 0x4, R4 ;  /* 0x0000000407047825 */ /* 0x000fc800078e0204 */
[----:B------:R-:W-:Y:S02]  /*0f40*/  IMAD.WIDE.U32 R6, R0, 0x4, R2 ;  /* 0x0000000400067825 */ /* 0x000fe400078e0002 */
[----:B------:R-:W3:Y:S04]  /*0f50*/  LDG.E R5, desc[UR6][R4.64] ;  /* 0x0000000604057981 */ /* 0x000ee8000c1e1900 */
[----:B------:R-:W3:Y:S04]  /*0f60*/  LDG.E R2, desc[UR6][R2.64] ;  /* 0x0000000602027981 */ /* 0x000ee8000c1e1900 */
[----:B------:R-:W4:Y:S04]  /*0f70*/  LDG.E R13, desc[UR6][R6.64+-0x4] ;  /* 0xfffffc06060d7981 */ /* 0x000f28000c1e1900 */
[----:B0-----:R-:W5:Y:S01]  /*0f80*/  LDG.E R15, desc[UR6][R6.64+0x4] ;  /* 0x00000406060f7981 */ /* 0x001f62000c1e1900 */
[----:B--2---:R-:W-:-:S04]  /*0f90*/  IMAD.WIDE R8, R11, 0x4, R8 ;  /* 0x000000040b087825 */ /* 0x004fc800078e0208 */
[----:B---3--:R-:W-:-:S04]  /*0fa0*/  FADD R0, R2, R5 ;  /* 0x0000000502007221 */ /* 0x008fc80000000000 */
[----:B----4-:R-:W-:-:S04]  /*0fb0*/  FADD R0, R0, R13 ;  /* 0x0000000d00007221 */ /* 0x010fc80000000000 */
[----:B-----5:R-:W-:-:S04]  /*0fc0*/  FADD R0, R0, R15 ;  /* 0x0000000f00007221 */ /* 0x020fc80000000000 */
[----:B------:R-:W-:-:S05]  /*0fd0*/  FMUL R11, R0, 0.25 ;  /* 0x3e800000000b7820 */ /* 0x000fca0000400000 */
[----:B------:R-:W-:Y:S01]  /*0fe0*/  STG.E desc[UR6][R8.64], R11 ;  /* 0x0000000b08007986 */ /* 0x000fe2000c101906 */
[----:B------:R-:W-:Y:S05]  /*0ff0*/  EXIT ;  /* 0x000000000000794d */ /* 0x000fea0003800000 */
.L_x_4:
[----:B------:R-:W-:-:S00]  /*1000*/  BRA `(.L_x_4) ;  /* 0xfffffffc00fc7947 */ /* 0x000fc0000383ffff */
[----:B------:R-:W-:-:S00]  /*1010*/  NOP ;  /* 0x0000000000007918 */ /* 0x000fc00000000000 */
        /* <DEDUP_REMOVED lines=14> */
.L_x_5:


//--------------------- .nv.shared.reserved.0     --------------------------
	.section	.nv.shared.reserved.0,"aw",@nobits
	.weak		__nv_reservedSMEM_offset_0_alias
	.size		__nv_reservedSMEM_offset_0_alias, 0, 64
	.other		__nv_reservedSMEM_offset_0_alias,@"STO_CUDA_RESERVED_SHARED STV_DEFAULT"
__nv_reservedSMEM_offset_0_alias:
	.zero		0
	.zero		64


//--------------------- .nv.constant0._Z8gpu_HeatPfS_i --------------------------
	.section	.nv.constant0._Z8gpu_HeatPfS_i,"a",@progbits
	.sectionflags	@""
	.align	4
.nv.constant0._Z8gpu_HeatPfS_i:
	.zero		916


//--------------------- SYMBOLS --------------------------

	.type		.nv.reservedSmem.offset0,@object
	.size		.nv.reservedSmem.offset0,0x4
